	.headerflags	@"EF_CUDA_TEXMODE_UNIFIED EF_CUDA_64BIT_ADDRESS EF_CUDA_ACCELERATORS EF_CUDA_SM90 EF_CUDA_VIRTUAL_SM(EF_CUDA_SM90)"
	.elftype	@"ET_EXEC"


//--------------------- .nv.info                  --------------------------
	.section	.nv.info,"",@"SHT_CUDA_INFO"
	.align	4


	//----- nvinfo : EIATTR_REGCOUNT
	.align		4
        /*0000*/ 	.byte	0x04, 0x2f
        /*0002*/ 	.short	(.L_3 - .L_2)
	.align		4
.L_2:
        /*0004*/ 	.word	index@(triton_poi_fused_cat_relu_24)
        /*0008*/ 	.word	0x00000028


	//----- nvinfo : EIATTR_MIN_STACK_SIZE
	.align		4
.L_3:
        /*000c*/ 	.byte	0x04, 0x12
        /*000e*/ 	.short	(.L_5 - .L_4)
	.align		4
.L_4:
        /*0010*/ 	.word	index@(triton_poi_fused_cat_relu_24)
        /*0014*/ 	.word	0x00000000


	//----- nvinfo : EIATTR_FRAME_SIZE
	.align		4
.L_5:
        /*0018*/ 	.byte	0x04, 0x11
        /*001a*/ 	.short	(.L_7 - .L_6)
	.align		4
.L_6:
        /*001c*/ 	.word	index@(triton_poi_fused_cat_relu_24)
        /*0020*/ 	.word	0x00000000


	//----- nvinfo : EIATTR_MIN_STACK_SIZE
	.align		4
.L_7:
        /*0024*/ 	.byte	0x04, 0x12
        /*0026*/ 	.short	(.L_9 - .L_8)
	.align		4
.L_8:
        /*0028*/ 	.word	index@(triton_poi_fused_cat_relu_24)
        /*002c*/ 	.word	0x00000000
.L_9:


//--------------------- .nv.info.triton_poi_fused_cat_relu_24 --------------------------
	.section	.nv.info.triton_poi_fused_cat_relu_24,"",@"SHT_CUDA_INFO"
	.sectionflags	@""
	.align	4


	//----- nvinfo : EIATTR_CUDA_API_VERSION
	.align		4
        /*0000*/ 	.byte	0x04, 0x37
        /*0002*/ 	.short	(.L_11 - .L_10)
.L_10:
        /*0004*/ 	.word	0x0000007c


	//----- nvinfo : EIATTR_KPARAM_INFO
	.align		4
.L_11:
        /*0008*/ 	.byte	0x04, 0x17
        /*000a*/ 	.short	(.L_13 - .L_12)
.L_12:
        /*000c*/ 	.word	0x00000000
        /*0010*/ 	.short	0x0007
        /*0012*/ 	.short	0x0038
        /*0014*/ 	.byte	0x00, 0xf0, 0x11, 0x00


	//----- nvinfo : EIATTR_KPARAM_INFO
	.align		4
.L_13:
        /*0018*/ 	.byte	0x04, 0x17
        /*001a*/ 	.short	(.L_15 - .L_14)
.L_14:
        /*001c*/ 	.word	0x00000000
        /*0020*/ 	.short	0x0006
        /*0022*/ 	.short	0x0030
        /*0024*/ 	.byte	0x00, 0xf4, 0x21, 0x00


	//----- nvinfo : EIATTR_KPARAM_INFO
	.align		4
.L_15:
        /*0028*/ 	.byte	0x04, 0x17
        /*002a*/ 	.short	(.L_17 - .L_16)
.L_16:
        /*002c*/ 	.word	0x00000000
        /*0030*/ 	.short	0x0005
        /*0032*/ 	.short	0x0028
        /*0034*/ 	.byte	0x00, 0xf4, 0x21, 0x00


	//----- nvinfo : EIATTR_KPARAM_INFO
	.align		4
.L_17:
        /*0038*/ 	.byte	0x04, 0x17
        /*003a*/ 	.short	(.L_19 - .L_18)
.L_18:
        /*003c*/ 	.word	0x00000000
        /*0040*/ 	.short	0x0004
        /*0042*/ 	.short	0x0020
        /*0044*/ 	.byte	0x00, 0xf4, 0x21, 0x00


	//----- nvinfo : EIATTR_KPARAM_INFO
	.align		4
.L_19:
        /*0048*/ 	.byte	0x04, 0x17
        /*004a*/ 	.short	(.L_21 - .L_20)
.L_20:
        /*004c*/ 	.word	0x00000000
        /*0050*/ 	.short	0x0003
        /*0052*/ 	.short	0x0018
        /*0054*/ 	.byte	0x00, 0xf4, 0x21, 0x00


	//----- nvinfo : EIATTR_KPARAM_INFO
	.align		4
.L_21:
        /*0058*/ 	.byte	0x04, 0x17
        /*005a*/ 	.short	(.L_23 - .L_22)
.L_22:
        /*005c*/ 	.word	0x00000000
        /*0060*/ 	.short	0x0002
        /*0062*/ 	.short	0x0010
        /*0064*/ 	.byte	0x00, 0xf4, 0x21, 0x00


	//----- nvinfo : EIATTR_KPARAM_INFO
	.align		4
.L_23:
        /*0068*/ 	.byte	0x04, 0x17
        /*006a*/ 	.short	(.L_25 - .L_24)
.L_24:
        /*006c*/ 	.word	0x00000000
        /*0070*/ 	.short	0x0001
        /*0072*/ 	.short	0x0008
        /*0074*/ 	.byte	0x00, 0xf4, 0x21, 0x00


	//----- nvinfo : EIATTR_KPARAM_INFO
	.align		4
.L_25:
        /*0078*/ 	.byte	0x04, 0x17
        /*007a*/ 	.short	(.L_27 - .L_26)
.L_26:
        /*007c*/ 	.word	0x00000000
        /*0080*/ 	.short	0x0000
        /*0082*/ 	.short	0x0000
        /*0084*/ 	.byte	0x00, 0xf4, 0x21, 0x00


	//----- nvinfo : EIATTR_SPARSE_MMA_MASK
	.align		4
.L_27:
        /*0088*/ 	.byte	0x03, 0x50
        /*008a*/ 	.short	0x0000


	//----- nvinfo : EIATTR_MAXREG_COUNT
	.align		4
        /*008c*/ 	.byte	0x03, 0x1b
        /*008e*/ 	.short	0x00ff


	//----- nvinfo : EIATTR_EXIT_INSTR_OFFSETS
	.align		4
        /*0090*/ 	.byte	0x04, 0x1c
        /*0092*/ 	.short	(.L_29 - .L_28)


	//   ....[0]....
.L_28:
        /*0094*/ 	.word	0x00000f40


	//----- nvinfo : EIATTR_REQNTID
	.align		4
.L_29:
        /*0098*/ 	.byte	0x04, 0x10
        /*009a*/ 	.short	(.L_31 - .L_30)
.L_30:
        /*009c*/ 	.word	0x00000080
        /*00a0*/ 	.word	0x00000001
        /*00a4*/ 	.word	0x00000001


	//----- nvinfo : EIATTR_CBANK_PARAM_SIZE
	.align		4
.L_31:
        /*00a8*/ 	.byte	0x03, 0x19
        /*00aa*/ 	.short	0x003c


	//----- nvinfo : EIATTR_PARAM_CBANK
	.align		4
        /*00ac*/ 	.byte	0x04, 0x0a
        /*00ae*/ 	.short	(.L_33 - .L_32)
	.align		4
.L_32:
        /*00b0*/ 	.word	index@(.nv.constant0.triton_poi_fused_cat_relu_24)
        /*00b4*/ 	.short	0x0210
        /*00b6*/ 	.short	0x003c


	//----- nvinfo : EIATTR_SW_WAR
	.align		4
.L_33:
        /*00b8*/ 	.byte	0x04, 0x36
        /*00ba*/ 	.short	(.L_35 - .L_34)
.L_34:
        /*00bc*/ 	.word	0x00000008
.L_35:


//--------------------- .nv.callgraph             --------------------------
	.section	.nv.callgraph,"",@"SHT_CUDA_CALLGRAPH"
	.align	4
	.sectionentsize	8
	.align		4
        /*0000*/ 	.word	0x00000000
	.align		4
        /*0004*/ 	.word	0xffffffff
	.align		4
        /*0008*/ 	.word	0x00000000
	.align		4
        /*000c*/ 	.word	0xfffffffe
	.align		4
        /*0010*/ 	.word	0x00000000
	.align		4
        /*0014*/ 	.word	0xfffffffd
	.align		4
        /*0018*/ 	.word	0x00000000
	.align		4
        /*001c*/ 	.word	0xfffffffc


//--------------------- .nv.constant4             --------------------------
	.section	.nv.constant4,"a",@progbits
	.align	8
	.align		8
.nv.constant4:
        /*0000*/ 	.dword	_$_str
	.align		8
        /*0008*/ 	.dword	_$_str_$_2


//--------------------- .text.triton_poi_fused_cat_relu_24 --------------------------
	.section	.text.triton_poi_fused_cat_relu_24,"ax",@progbits
	.align	128
        .global         triton_poi_fused_cat_relu_24
        .type           triton_poi_fused_cat_relu_24,@function
        .size           triton_poi_fused_cat_relu_24,(.L_x_1 - triton_poi_fused_cat_relu_24)
        .other          triton_poi_fused_cat_relu_24,@"STO_CUDA_ENTRY STV_DEFAULT"
triton_poi_fused_cat_relu_24:
.text.triton_poi_fused_cat_relu_24:
[----:B------:R-:W-:Y:S01]  /*0000*/  LDC R1, c[0x0][0x28] ;  /* 0x00000a00ff017b82 */ /* 0x000fe20000000800 */
[----:B------:R-:W1:Y:S07]  /*0010*/  S2R R0, SR_TID.X ;  /* 0x0000000000007919 */ /* 0x000e6e0000002100 */
[----:B------:R-:W2:Y:S01]  /*0020*/  LDC.64 R24, c[0x0][0x218] ;  /* 0x00008600ff187b82 */ /* 0x000ea20000000a00 */
[----:B------:R-:W-:Y:S02]  /*0030*/  CS2R R16, SRZ ;  /* 0x0000000000107805 */ /* 0x000fe4000001ff00 */
[----:B------:R-:W-:Y:S01]  /*0040*/  CS2R R18, SRZ ;  /* 0x0000000000127805 */ /* 0x000fe2000001ff00 */
[----:B------:R-:W3:Y:S01]  /*0050*/  S2R R3, SR_CTAID.X ;  /* 0x0000000000037919 */ /* 0x000ee20000002500 */
[----:B------:R-:W-:-:S02]  /*0060*/  CS2R R12, SRZ ;  /* 0x00000000000c7805 */ /* 0x000fc4000001ff00 */
[----:B------:R-:W-:Y:S01]  /*0070*/  CS2R R14, SRZ ;  /* 0x00000000000e7805 */ /* 0x000fe2000001ff00 */
[----:B------:R-:W-:Y:S01]  /*0080*/  ULDC.64 UR4, c[0x0][0x208] ;  /* 0x0000820000047ab9 */ /* 0x000fe20000000a00 */
[----:B------:R-:W4:Y:S08]  /*0090*/  LDC.64 R26, c[0x0][0x210] ;  /* 0x00008400ff1a7b82 */ /* 0x000f300000000a00 */
[----:B------:R-:W5:Y:S01]  /*00a0*/  LDC.64 R22, c[0x0][0x220] ;  /* 0x00008800ff167b82 */ /* 0x000f620000000a00 */
[----:B------:R-:W-:-:S07]  /*00b0*/  CS2R R10, SRZ ;  /* 0x00000000000a7805 */ /* 0x000fce000001ff00 */
[----:B------:R-:W5:Y:S01]  /*00c0*/  LDC.64 R34, c[0x0][0x238] ;  /* 0x00008e00ff227b82 */ /* 0x000f620000000a00 */
[----:B-1----:R-:W-:-:S07]  /*00d0*/  IMAD.SHL.U32 R0, R0, 0x4, RZ ;  /* 0x0000000400007824 */ /* 0x002fce00078e00ff */
[----:B------:R-:W1:Y:S01]  /*00e0*/  LDC.64 R36, c[0x0][0x228] ;  /* 0x00008a00ff247b82 */ /* 0x000e620000000a00 */
[----:B---3--:R-:W-:Y:S02]  /*00f0*/  SHF.R.S32.HI R5, RZ, 0x15, R3 ;  /* 0x00000015ff057819 */ /* 0x008fe40000011403 */
[----:B------:R-:W-:Y:S02]  /*0100*/  LOP3.LUT R0, R0, 0x1fc, RZ, 0xc0, !PT ;  /* 0x000001fc00007812 */ /* 0x000fe400078ec0ff */
[----:B------:R-:W-:-:S03]  /*0110*/  SGXT R5, R5, 0x1 ;  /* 0x000000010505781a */ /* 0x000fc60000000200 */
[----:B------:R-:W-:-:S05]  /*0120*/  IMAD R0, R3, 0x400, R0 ;  /* 0x0000040003007824 */ /* 0x000fca00078e0200 */
[----:B------:R-:W-:Y:S02]  /*0130*/  SHF.R.S32.HI R7, RZ, 0x1f, R0 ;  /* 0x0000001fff077819 */ /* 0x000fe40000011400 */
[-C--:B------:R-:W-:Y:S02]  /*0140*/  LEA.HI R5, R5, R0.reuse, RZ, 0x8 ;  /* 0x0000000005057211 */ /* 0x080fe400078f40ff */
[----:B------:R-:W-:-:S03]  /*0150*/  LEA.HI R7, R7, R0, RZ, 0x8 ;  /* 0x0000000007077211 */ /* 0x000fc600078f40ff */
[----:B------:R-:W-:Y:S01]  /*0160*/  VIADD R5, R5, 0x200 ;  /* 0x0000020005057836 */ /* 0x000fe20000000000 */
[----:B------:R-:W-:-:S04]  /*0170*/  LOP3.LUT R3, R7, 0xffffff00, RZ, 0xc0, !PT ;  /* 0xffffff0007037812 */ /* 0x000fc800078ec0ff */
[----:B------:R-:W-:Y:S01]  /*0180*/  SHF.R.S32.HI R2, RZ, 0x8, R5 ;  /* 0x00000008ff027819 */ /* 0x000fe20000011405 */
[----:B------:R-:W-:-:S04]  /*0190*/  IMAD.IADD R3, R0, 0x1, -R3 ;  /* 0x0000000100037824 */ /* 0x000fc800078e0a03 */
[----:B------:R-:W-:Y:S01]  /*01a0*/  IMAD R2, R2, 0x80, R3 ;  /* 0x0000008002027824 */ /* 0x000fe200078e0203 */
[C---:B------:R-:W-:Y:S01]  /*01b0*/  ISETP.GE.AND P0, PT, R3.reuse, 0x80, PT ;  /* 0x000000800300780c */ /* 0x040fe20003f06270 */
[----:B--2---:R-:W-:-:S04]  /*01c0*/  IMAD.WIDE R24, R3, 0x4, R24 ;  /* 0x0000000403187825 */ /* 0x004fc800078e0218 */
[----:B----4-:R-:W-:-:S08]  /*01d0*/  IMAD.WIDE R8, R2, 0x4, R26 ;  /* 0x0000000402087825 */ /* 0x010fd000078e021a */
[----:B------:R-:W2:Y:S04]  /*01e0*/  @!P0 LDG.E.EL.128 R12, desc[UR4][R24.64] ;  /* 0x00000004180c8981 */ /* 0x000ea8000c2e1d00 */
[----:B------:R3:W4:Y:S01]  /*01f0*/  @!P0 LDG.E.EL.128 R16, desc[UR4][R8.64] ;  /* 0x0000000408108981 */ /* 0x000722000c2e1d00 */
[----:B-----5:R-:W-:Y:S01]  /*0200*/  IMAD.WIDE R22, R3, 0x4, R22 ;  /* 0x0000000403167825 */ /* 0x020fe200078e0216 */
[----:B------:R-:W-:Y:S02]  /*0210*/  CS2R R4, SRZ ;  /* 0x0000000000047805 */ /* 0x000fe4000001ff00 */
[----:B---3--:R-:W-:-:S06]  /*0220*/  CS2R R8, SRZ ;  /* 0x0000000000087805 */ /* 0x008fcc000001ff00 */
[----:B------:R-:W3:Y:S01]  /*0230*/  @!P0 LDG.E.EL.128 R8, desc[UR4][R22.64] ;  /* 0x0000000416088981 */ /* 0x000ee2000c2e1d00 */
[----:B--2---:R-:W-:Y:S02]  /*0240*/  SEL R20, R15, RZ, !P0 ;  /* 0x000000ff0f147207 */ /* 0x004fe40004000000 */
[----:B------:R-:W-:Y:S02]  /*0250*/  SEL R29, R14, RZ, !P0 ;  /* 0x000000ff0e1d7207 */ /* 0x000fe40004000000 */
[----:B----4-:R-:W-:Y:S02]  /*0260*/  SEL R19, R19, RZ, !P0 ;  /* 0x000000ff13137207 */ /* 0x010fe40004000000 */
[----:B------:R-:W-:Y:S02]  /*0270*/  SEL R18, R18, RZ, !P0 ;  /* 0x000000ff12127207 */ /* 0x000fe40004000000 */
[----:B------:R-:W-:Y:S01]  /*0280*/  SEL R28, R13, RZ, !P0 ;  /* 0x000000ff0d1c7207 */ /* 0x000fe20004000000 */
[----:B------:R-:W-:Y:S01]  /*0290*/  FADD R20, R19, -R20 ;  /* 0x8000001413147221 */ /* 0x000fe20000000000 */
[----:B------:R-:W-:Y:S01]  /*02a0*/  SEL R17, R17, RZ, !P0 ;  /* 0x000000ff11117207 */ /* 0x000fe20004000000 */
[----:B------:R-:W-:Y:S01]  /*02b0*/  FADD R29, R18, -R29 ;  /* 0x8000001d121d7221 */ /* 0x000fe20000000000 */
[----:B------:R-:W-:-:S02]  /*02c0*/  SEL R16, R16, RZ, !P0 ;  /* 0x000000ff10107207 */ /* 0x000fc40004000000 */
[----:B------:R-:W-:Y:S01]  /*02d0*/  SEL R19, R12, RZ, !P0 ;  /* 0x000000ff0c137207 */ /* 0x000fe20004000000 */
[----:B------:R-:W-:Y:S01]  /*02e0*/  FADD R28, R17, -R28 ;  /* 0x8000001c111c7221 */ /* 0x000fe20000000000 */
[----:B------:R-:W-:Y:S02]  /*02f0*/  SHF.R.S32.HI R14, RZ, 0x8, R7 ;  /* 0x00000008ff0e7819 */ /* 0x000fe40000011407 */
[----:B------:R-:W-:Y:S01]  /*0300*/  CS2R R6, SRZ ;  /* 0x0000000000067805 */ /* 0x000fe2000001ff00 */
[----:B------:R-:W-:Y:S01]  /*0310*/  FADD R30, R16, -R19 ;  /* 0x80000013101e7221 */ /* 0x000fe20000000000 */
[----:B------:R-:W-:Y:S02]  /*0320*/  CS2R R16, SRZ ;  /* 0x0000000000107805 */ /* 0x000fe4000001ff00 */
[----:B------:R-:W-:Y:S01]  /*0330*/  CS2R R18, SRZ ;  /* 0x0000000000127805 */ /* 0x000fe2000001ff00 */
[----:B------:R-:W-:-:S05]  /*0340*/  IMAD R21, R14, 0x80, R3 ;  /* 0x000000800e157824 */ /* 0x000fca00078e0203 */
[----:B------:R-:W2:Y:S01]  /*0350*/  @!P0 LDG.E.EL.128 R16, desc[UR4][R22.64] ;  /* 0x0000000416108981 */ /* 0x000ea2000c2e1d00 */
[----:B------:R-:W-:Y:S01]  /*0360*/  IMAD.WIDE R26, R21, 0x4, R26 ;  /* 0x00000004151a7825 */ /* 0x000fe200078e021a */
[----:B------:R-:W-:Y:S02]  /*0370*/  CS2R R12, SRZ ;  /* 0x00000000000c7805 */ /* 0x000fe4000001ff00 */
[----:B------:R-:W-:Y:S02]  /*0380*/  CS2R R14, SRZ ;  /* 0x00000000000e7805 */ /* 0x000fe4000001ff00 */
[----:B------:R4:W5:Y:S04]  /*0390*/  @!P0 LDG.E.EL.128 R4, desc[UR4][R26.64] ;  /* 0x000000041a048981 */ /* 0x000968000c2e1d00 */
[----:B------:R1:W5:Y:S01]  /*03a0*/  @!P0 LDG.E.EL.128 R12, desc[UR4][R24.64] ;  /* 0x00000004180c8981 */ /* 0x000362000c2e1d00 */
[----:B---3--:R-:W-:-:S02]  /*03b0*/  SEL R8, R8, RZ, !P0 ;  /* 0x000000ff08087207 */ /* 0x008fc40004000000 */
[----:B----4-:R-:W-:-:S03]  /*03c0*/  SEL R26, R9, RZ, !P0 ;  /* 0x000000ff091a7207 */ /* 0x010fc60004000000 */
[----:B------:R-:W-:Y:S02]  /*03d0*/  FADD R9, R8, 9.9999997473787516356e-06 ;  /* 0x3727c5ac08097421 */ /* 0x000fe40000000000 */
[----:B------:R-:W-:-:S04]  /*03e0*/  FADD R8, R26, 9.9999997473787516356e-06 ;  /* 0x3727c5ac1a087421 */ /* 0x000fc80000000000 */
[----:B------:R-:W3:Y:S01]  /*03f0*/  MUFU.SQRT R9, R9 ;  /* 0x0000000900097308 */ /* 0x000ee20000002000 */
[----:B------:R-:W-:Y:S02]  /*0400*/  SEL R10, R10, RZ, !P0 ;  /* 0x000000ff0a0a7207 */ /* 0x000fe40004000000 */
[----:B------:R-:W-:-:S05]  /*0410*/  SEL R11, R11, RZ, !P0 ;  /* 0x000000ff0b0b7207 */ /* 0x000fca0004000000 */
[----:B------:R-:W4:Y:S01]  /*0420*/  MUFU.SQRT R8, R8 ;  /* 0x0000000800087308 */ /* 0x000f220000002000 */
[----:B------:R-:W-:Y:S01]  /*0430*/  FADD R10, R10, 9.9999997473787516356e-06 ;  /* 0x3727c5ac0a0a7421 */ /* 0x000fe20000000000 */
[----:B------:R-:W-:-:S06]  /*0440*/  FADD R11, R11, 9.9999997473787516356e-06 ;  /* 0x3727c5ac0b0b7421 */ /* 0x000fcc0000000000 */
[----:B------:R-:W1:Y:S01]  /*0450*/  MUFU.SQRT R10, R10 ;  /* 0x0000000a000a7308 */ /* 0x000e620000002000 */
[C---:B---3--:R-:W-:Y:S02]  /*0460*/  FSETP.GT.AND P4, PT, R9.reuse, 8.50705917302346158658e+37, PT ;  /* 0x7e8000000900780b */ /* 0x048fe40003f84000 */
[----:B------:R-:W-:-:S05]  /*0470*/  FSETP.GEU.AND P2, PT, R9, 1.175494350822287508e-38, PT ;  /* 0x008000000900780b */ /* 0x000fca0003f4e000 */
[----:B------:R-:W3:Y:S01]  /*0480*/  MUFU.SQRT R11, R11 ;  /* 0x0000000b000b7308 */ /* 0x000ee20000002000 */
[C---:B----4-:R-:W-:Y:S02]  /*0490*/  FSETP.GT.AND P1, PT, R8.reuse, 8.50705917302346158658e+37, PT ;  /* 0x7e8000000800780b */ /* 0x050fe40003f24000 */
[----:B------:R-:W-:-:S03]  /*04a0*/  FSETP.GEU.AND P3, PT, R8, 1.175494350822287508e-38, PT ;  /* 0x008000000800780b */ /* 0x000fc60003f6e000 */
[----:B------:R-:W-:Y:S01]  /*04b0*/  @P4 FMUL R9, R9, 0.25 ;  /* 0x3e80000009094820 */ /* 0x000fe20000400000 */
[----:B01----:R-:W-:-:S03]  /*04c0*/  FSETP.GT.AND P6, PT, R10, 8.50705917302346158658e+37, PT ;  /* 0x7e8000000a00780b */ /* 0x003fc60003fc4000 */
[----:B------:R-:W-:Y:S01]  /*04d0*/  @!P2 FMUL R9, R9, 16777216 ;  /* 0x4b8000000909a820 */ /* 0x000fe20000400000 */
[----:B---3--:R-:W-:-:S03]  /*04e0*/  FSETP.GT.AND P5, PT, R11, 8.50705917302346158658e+37, PT ;  /* 0x7e8000000b00780b */ /* 0x008fc60003fa4000 */
[----:B------:R-:W-:-:S04]  /*04f0*/  @P1 FMUL R8, R8, 0.25 ;  /* 0x3e80000008081820 */ /* 0x000fc80000400000 */
[----:B------:R-:W-:Y:S01]  /*0500*/  @!P3 FMUL R8, R8, 16777216 ;  /* 0x4b8000000808b820 */ /* 0x000fe20000400000 */
[----:B------:R-:W-:Y:S01]  /*0510*/  MUFU.RCP R9, R9 ;  /* 0x0000000900097308 */ /* 0x000fe20000001000 */
[----:B------:R-:W-:Y:S01]  /*0520*/  IMAD.WIDE R36, R3, 0x4, R36 ;  /* 0x0000000403247825 */ /* 0x000fe200078e0224 */
[----:B--2---:R-:W-:-:S05]  /*0530*/  SEL R16, R16, RZ, !P0 ;  /* 0x000000ff10107207 */ /* 0x004fca0004000000 */
[----:B------:R-:W-:Y:S01]  /*0540*/  FADD R16, R16, 9.9999997473787516356e-06 ;  /* 0x3727c5ac10107421 */ /* 0x000fe20000000000 */
[----:B------:R-:W-:Y:S02]  /*0550*/  SEL R17, R17, RZ, !P0 ;  /* 0x000000ff11117207 */ /* 0x000fe40004000000 */
[----:B------:R-:W-:-:S03]  /*0560*/  SEL R18, R18, RZ, !P0 ;  /* 0x000000ff12127207 */ /* 0x000fc60004000000 */
[----:B------:R-:W0:Y:S01]  /*0570*/  MUFU.SQRT R16, R16 ;  /* 0x0000001000107308 */ /* 0x000e220000002000 */
[----:B------:R-:W-:Y:S01]  /*0580*/  FADD R22, R17, 9.9999997473787516356e-06 ;  /* 0x3727c5ac11167421 */ /* 0x000fe20000000000 */
[----:B------:R-:W-:Y:S01]  /*0590*/  FADD R24, R18, 9.9999997473787516356e-06 ;  /* 0x3727c5ac12187421 */ /* 0x000fe20000000000 */
[----:B-----5:R-:W-:Y:S02]  /*05a0*/  SEL R26, R7, RZ, !P0 ;  /* 0x000000ff071a7207 */ /* 0x020fe40004000000 */
[----:B------:R-:W-:Y:S02]  /*05b0*/  SEL R17, R13, RZ, !P0 ;  /* 0x000000ff0d117207 */ /* 0x000fe40004000000 */
[----:B------:R-:W-:Y:S01]  /*05c0*/  SEL R7, R4, RZ, !P0 ;  /* 0x000000ff04077207 */ /* 0x000fe20004000000 */
[----:B------:R-:W-:Y:S01]  /*05d0*/  IMAD.MOV.U32 R4, RZ, RZ, 0x3e800000 ;  /* 0x3e800000ff047424 */ /* 0x000fe200078e00ff */
[----:B------:R-:W-:Y:S02]  /*05e0*/  SEL R18, R5, RZ, !P0 ;  /* 0x000000ff05127207 */ /* 0x000fe40004000000 */
[----:B------:R-:W-:-:S02]  /*05f0*/  SEL R14, R14, RZ, !P0 ;  /* 0x000000ff0e0e7207 */ /* 0x000fc40004000000 */
[----:B------:R-:W-:Y:S01]  /*0600*/  SEL R23, R6, RZ, !P0 ;  /* 0x000000ff06177207 */ /* 0x000fe20004000000 */
[----:B------:R-:W-:Y:S01]  /*0610*/  FADD R17, R18, -R17 ;  /* 0x8000001112117221 */ /* 0x000fe20000000000 */
[C---:B------:R-:W-:Y:S02]  /*0620*/  FSEL R18, R4.reuse, 1, P4 ;  /* 0x3f80000004127808 */ /* 0x040fe40002000000 */
[----:B------:R-:W-:Y:S01]  /*0630*/  SEL R19, R19, RZ, !P0 ;  /* 0x000000ff13137207 */ /* 0x000fe20004000000 */
[----:B------:R-:W-:Y:S01]  /*0640*/  FADD R6, R23, -R14 ;  /* 0x8000000e17067221 */ /* 0x000fe20000000000 */
[----:B------:R-:W-:Y:S01]  /*0650*/  FSEL R14, R4, 1, P1 ;  /* 0x3f800000040e7808 */ /* 0x000fe20000800000 */
[----:B------:R-:W-:Y:S01]  /*0660*/  @!P2 FMUL R18, R18, 16777216 ;  /* 0x4b8000001212a820 */ /* 0x000fe20000400000 */
[----:B------:R-:W-:Y:S02]  /*0670*/  FSETP.GEU.AND P4, PT, R10, 1.175494350822287508e-38, PT ;  /* 0x008000000a00780b */ /* 0x000fe40003f8e000 */
[----:B0-----:R-:W-:Y:S01]  /*0680*/  FSETP.GT.AND P1, PT, R16, 8.50705917302346158658e+37, PT ;  /* 0x7e8000001000780b */ /* 0x001fe20003f24000 */
[----:B------:R-:W-:Y:S01]  /*0690*/  FADD R19, R19, 9.9999997473787516356e-06 ;  /* 0x3727c5ac13137421 */ /* 0x000fe20000000000 */
[C---:B------:R-:W-:Y:S01]  /*06a0*/  FSETP.GEU.AND P2, PT, R11.reuse, 1.175494350822287508e-38, PT ;  /* 0x008000000b00780b */ /* 0x040fe20003f4e000 */
[----:B------:R-:W-:Y:S01]  /*06b0*/  @!P3 FMUL R14, R14, 16777216 ;  /* 0x4b8000000e0eb820 */ /* 0x000fe20000400000 */
[----:B------:R-:W-:Y:S01]  /*06c0*/  FSETP.GEU.AND P3, PT, R16, 1.175494350822287508e-38, PT ;  /* 0x008000001000780b */ /* 0x000fe20003f6e000 */
[----:B------:R-:W0:Y:S01]  /*06d0*/  MUFU.SQRT R22, R22 ;  /* 0x0000001600167308 */ /* 0x000e220000002000 */
[----:B------:R-:W-:Y:S01]  /*06e0*/  @P6 FMUL R10, R10, 0.25 ;  /* 0x3e8000000a0a6820 */ /* 0x000fe20000400000 */
[----:B------:R-:W-:-:S06]  /*06f0*/  @P5 FMUL R11, R11, 0.25 ;  /* 0x3e8000000b0b5820 */ /* 0x000fcc0000400000 */
[----:B------:R1:W2:Y:S01]  /*0700*/  MUFU.SQRT R5, R19 ;  /* 0x0000001300057308 */ /* 0x0002a20000002000 */
[----:B------:R-:W-:Y:S01]  /*0710*/  SEL R12, R12, RZ, !P0 ;  /* 0x000000ff0c0c7207 */ /* 0x000fe20004000000 */
[----:B------:R-:W-:Y:S01]  /*0720*/  @!P4 FMUL R10, R10, 16777216 ;  /* 0x4b8000000a0ac820 */ /* 0x000fe20000400000 */
[----:B------:R-:W-:Y:S01]  /*0730*/  @P1 FMUL R16, R16, 0.25 ;  /* 0x3e80000010101820 */ /* 0x000fe20000400000 */
[----:B------:R-:W-:-:S04]  /*0740*/  SEL R15, R15, RZ, !P0 ;  /* 0x000000ff0f0f7207 */ /* 0x000fc80004000000 */
[----:B------:R-:W3:Y:S01]  /*0750*/  MUFU.SQRT R13, R24 ;  /* 0x00000018000d7308 */ /* 0x000ee20000002000 */
[----:B------:R-:W-:Y:S01]  /*0760*/  @!P2 FMUL R11, R11, 16777216 ;  /* 0x4b8000000b0ba820 */ /* 0x000fe20000400000 */
[----:B------:R-:W-:Y:S01]  /*0770*/  @!P3 FMUL R16, R16, 16777216 ;  /* 0x4b8000001010b820 */ /* 0x000fe20000400000 */
[----:B------:R-:W-:Y:S01]  /*0780*/  FADD R12, R7, -R12 ;  /* 0x8000000c070c7221 */ /* 0x000fe20000000000 */
[----:B-1----:R-:W-:Y:S01]  /*0790*/  FSEL R19, R4, 1, P6 ;  /* 0x3f80000004137808 */ /* 0x002fe20003000000 */
[----:B------:R-:W-:Y:S01]  /*07a0*/  FADD R31, R26, -R15 ;  /* 0x8000000f1a1f7221 */ /* 0x000fe20000000000 */
[----:B------:R-:W-:Y:S02]  /*07b0*/  FSEL R7, R4, 1, P1 ;  /* 0x3f80000004077808 */ /* 0x000fe40000800000 */
[----:B------:R-:W1:Y:S01]  /*07c0*/  MUFU.RCP R10, R10 ;  /* 0x0000000a000a7308 */ /* 0x000e620000001000 */
[----:B0-----:R-:W-:Y:S01]  /*07d0*/  FSETP.GT.AND P6, PT, R22, 8.50705917302346158658e+37, PT ;  /* 0x7e8000001600780b */ /* 0x001fe20003fc4000 */
[----:B------:R-:W-:Y:S01]  /*07e0*/  FMUL R9, R9, R18 ;  /* 0x0000001209097220 */ /* 0x000fe20000400000 */
[----:B--2---:R-:W-:Y:S01]  /*07f0*/  FSETP.GT.AND P1, PT, R5, 8.50705917302346158658e+37, PT ;  /* 0x7e8000000500780b */ /* 0x004fe20003f24000 */
[----:B------:R-:W-:Y:S01]  /*0800*/  @!P4 FMUL R19, R19, 16777216 ;  /* 0x4b8000001313c820 */ /* 0x000fe20000400000 */
[----:B------:R-:W-:-:S03]  /*0810*/  FSEL R18, R4, 1, P5 ;  /* 0x3f80000004127808 */ /* 0x000fc60002800000 */
[----:B------:R-:W0:Y:S01]  /*0820*/  MUFU.RCP R15, R8 ;  /* 0x00000008000f7308 */ /* 0x000e220000001000 */
[----:B------:R-:W-:Y:S01]  /*0830*/  FSETP.GEU.AND P4, PT, R22, 1.175494350822287508e-38, PT ;  /* 0x008000001600780b */ /* 0x000fe20003f8e000 */
[----:B------:R-:W-:Y:S01]  /*0840*/  @!P3 FMUL R7, R7, 16777216 ;  /* 0x4b8000000707b820 */ /* 0x000fe20000400000 */
[----:B---3--:R-:W-:-:S05]  /*0850*/  FSETP.GT.AND P5, PT, R13, 8.50705917302346158658e+37, PT ;  /* 0x7e8000000d00780b */ /* 0x008fca0003fa4000 */
[----:B------:R-:W2:Y:S01]  /*0860*/  MUFU.RCP R11, R11 ;  /* 0x0000000b000b7308 */ /* 0x000ea20000001000 */
[----:B------:R-:W-:-:S07]  /*0870*/  FSETP.GEU.AND P3, PT, R5, 1.175494350822287508e-38, PT ;  /* 0x008000000500780b */ /* 0x000fce0003f6e000 */
[----:B------:R-:W3:Y:S01]  /*0880*/  MUFU.RCP R8, R16 ;  /* 0x0000001000087308 */ /* 0x000ee20000001000 */
[----:B------:R-:W-:Y:S01]  /*0890*/  @!P2 FMUL R18, R18, 16777216 ;  /* 0x4b8000001212a820 */ /* 0x000fe20000400000 */
[----:B------:R-:W-:Y:S01]  /*08a0*/  FSETP.GEU.AND P2, PT, R13, 1.175494350822287508e-38, PT ;  /* 0x008000000d00780b */ /* 0x000fe20003f4e000 */
[----:B------:R-:W-:Y:S01]  /*08b0*/  @P6 FMUL R22, R22, 0.25 ;  /* 0x3e80000016166820 */ /* 0x000fe20000400000 */
[----:B-1----:R-:W-:Y:S01]  /*08c0*/  FMUL R19, R10, R19 ;  /* 0x000000130a137220 */ /* 0x002fe20000400000 */
[----:B------:R-:W-:Y:S01]  /*08d0*/  @P1 FMUL R5, R5, 0.25 ;  /* 0x3e80000005051820 */ /* 0x000fe20000400000 */
[----:B0-----:R-:W-:Y:S01]  /*08e0*/  FMUL R14, R15, R14 ;  /* 0x0000000e0f0e7220 */ /* 0x001fe20000400000 */
[----:B--2---:R-:W-:Y:S01]  /*08f0*/  FMUL R10, R11, R18 ;  /* 0x000000120b0a7220 */ /* 0x004fe20000400000 */
[----:B------:R-:W-:Y:S01]  /*0900*/  FMUL R18, R9, R12 ;  /* 0x0000000c09127220 */ /* 0x000fe20000400000 */
[----:B------:R-:W-:Y:S01]  /*0910*/  @!P4 FMUL R22, R22, 16777216 ;  /* 0x4b8000001616c820 */ /* 0x000fe20000400000 */
[----:B------:R-:W-:Y:S01]  /*0920*/  @P5 FMUL R13, R13, 0.25 ;  /* 0x3e8000000d0d5820 */ /* 0x000fe20000400000 */
[----:B------:R-:W-:Y:S01]  /*0930*/  @!P3 FMUL R5, R5, 16777216 ;  /* 0x4b8000000505b820 */ /* 0x000fe20000400000 */
[----:B---3--:R-:W-:-:S02]  /*0940*/  FMUL R15, R8, R7 ;  /* 0x00000007080f7220 */ /* 0x008fc40000400000 */
[----:B------:R-:W0:Y:S01]  /*0950*/  LDC.64 R8, c[0x0][0x230] ;  /* 0x00008c00ff087b82 */ /* 0x000e220000000a00 */
[----:B------:R-:W-:Y:S01]  /*0960*/  @!P2 FMUL R13, R13, 16777216 ;  /* 0x4b8000000d0da820 */ /* 0x000fe20000400000 */
[----:B------:R-:W1:Y:S01]  /*0970*/  MUFU.RCP R11, R5 ;  /* 0x00000005000b7308 */ /* 0x000e620000001000 */
[----:B------:R-:W-:Y:S01]  /*0980*/  FMUL R16, R19, R6 ;  /* 0x0000000613107220 */ /* 0x000fe20000400000 */
[C---:B------:R-:W-:Y:S02]  /*0990*/  FSEL R7, R4.reuse, 1, P6 ;  /* 0x3f80000004077808 */ /* 0x040fe40003000000 */
[----:B------:R-:W-:-:S04]  /*09a0*/  FSEL R6, R4, 1, P5 ;  /* 0x3f80000004067808 */ /* 0x000fc80002800000 */
[----:B------:R-:W2:Y:S01]  /*09b0*/  MUFU.RCP R22, R22 ;  /* 0x0000001600167308 */ /* 0x000ea20000001000 */
[----:B------:R-:W-:Y:S01]  /*09c0*/  FSEL R4, R4, 1, P1 ;  /* 0x3f80000004047808 */ /* 0x000fe20000800000 */
[----:B------:R-:W-:-:S06]  /*09d0*/  @!P4 FMUL R7, R7, 16777216 ;  /* 0x4b8000000707c820 */ /* 0x000fcc0000400000 */
[----:B------:R-:W3:Y:S01]  /*09e0*/  MUFU.RCP R13, R13 ;  /* 0x0000000d000d7308 */ /* 0x000ee20000001000 */
[----:B------:R-:W-:Y:S01]  /*09f0*/  @!P3 FMUL R4, R4, 16777216 ;  /* 0x4b8000000404b820 */ /* 0x000fe20000400000 */
[----:B------:R-:W-:-:S03]  /*0a00*/  @!P2 FMUL R6, R6, 16777216 ;  /* 0x4b8000000606a820 */ /* 0x000fc60000400000 */
[----:B-1----:R-:W-:Y:S01]  /*0a10*/  FMUL R11, R11, R4 ;  /* 0x000000040b0b7220 */ /* 0x002fe20000400000 */
[----:B--2---:R-:W-:Y:S01]  /*0a20*/  FMUL R7, R22, R7 ;  /* 0x0000000716077220 */ /* 0x004fe20000400000 */
[----:B------:R-:W-:Y:S01]  /*0a30*/  IMAD.WIDE R22, R21, 0x4, R34 ;  /* 0x0000000415167825 */ /* 0x000fe200078e0222 */
[----:B------:R-:W-:-:S03]  /*0a40*/  ISETP.GT.AND P1, PT, R3, 0x7f, PT ;  /* 0x0000007f0300780c */ /* 0x000fc60003f24270 */
[----:B------:R-:W-:Y:S01]  /*0a50*/  FMUL R31, R10, R31 ;  /* 0x0000001f0a1f7220 */ /* 0x000fe20000400000 */
[----:B------:R-:W-:Y:S01]  /*0a60*/  FMUL R32, R11, R20 ;  /* 0x000000140b207220 */ /* 0x000fe20000400000 */
[----:B------:R-:W-:Y:S01]  /*0a70*/  IMAD.WIDE R34, R2, 0x4, R34 ;  /* 0x0000000402227825 */ /* 0x000fe200078e0222 */
[----:B------:R-:W-:-:S03]  /*0a80*/  CS2R R10, SRZ ;  /* 0x00000000000a7805 */ /* 0x000fc6000001ff00 */
[----:B------:R-:W-:Y:S01]  /*0a90*/  FMUL R17, R14, R17 ;  /* 0x000000110e117220 */ /* 0x000fe20000400000 */
[----:B0-----:R-:W-:Y:S01]  /*0aa0*/  IMAD.WIDE R2, R3, 0x4, R8 ;  /* 0x0000000403027825 */ /* 0x001fe200078e0208 */
[----:B------:R-:W-:-:S03]  /*0ab0*/  CS2R R8, SRZ ;  /* 0x0000000000087805 */ /* 0x000fc6000001ff00 */
[----:B---3--:R-:W-:Y:S01]  /*0ac0*/  FMUL R6, R13, R6 ;  /* 0x000000060d067220 */ /* 0x008fe20000400000 */
[----:B------:R-:W-:Y:S01]  /*0ad0*/  FMUL R30, R15, R30 ;  /* 0x0000001e0f1e7220 */ /* 0x000fe20000400000 */
[----:B------:R-:W-:Y:S02]  /*0ae0*/  CS2R R12, SRZ ;  /* 0x00000000000c7805 */ /* 0x000fe4000001ff00 */
[----:B------:R-:W-:Y:S01]  /*0af0*/  CS2R R14, SRZ ;  /* 0x00000000000e7805 */ /* 0x000fe2000001ff00 */
[----:B------:R-:W-:Y:S01]  /*0b00*/  FMUL R28, R7, R28 ;  /* 0x0000001c071c7220 */ /* 0x000fe20000400000 */
[----:B------:R-:W-:Y:S01]  /*0b10*/  FMUL R29, R6, R29 ;  /* 0x0000001d061d7220 */ /* 0x000fe20000400000 */
[----:B------:R-:W-:Y:S02]  /*0b20*/  CS2R R4, SRZ ;  /* 0x0000000000047805 */ /* 0x000fe4000001ff00 */
[----:B------:R-:W-:Y:S01]  /*0b30*/  CS2R R6, SRZ ;  /* 0x0000000000067805 */ /* 0x000fe2000001ff00 */
[----:B------:R-:W2:Y:S04]  /*0b40*/  @!P0 LDG.E.EL.128 R8, desc[UR4][R36.64] ;  /* 0x0000000424088981 */ /* 0x000ea8000c2e1d00 */
[----:B------:R-:W3:Y:S04]  /*0b50*/  @!P0 LDG.E.EL.128 R12, desc[UR4][R2.64] ;  /* 0x00000004020c8981 */ /* 0x000ee8000c2e1d00 */
[----:B------:R0:W4:Y:S01]  /*0b60*/  @P1 LDG.E.EL.128 R4, desc[UR4][R22.64+-0x200] ;  /* 0xfffe000416041981 */ /* 0x000122000c2e1d00 */
[----:B------:R-:W-:-:S02]  /*0b70*/  CS2R R20, SRZ ;  /* 0x0000000000147805 */ /* 0x000fc4000001ff00 */
[----:B------:R-:W-:Y:S02]  /*0b80*/  CS2R R24, SRZ ;  /* 0x0000000000187805 */ /* 0x000fe4000001ff00 */
[----:B------:R-:W-:-:S06]  /*0b90*/  CS2R R26, SRZ ;  /* 0x00000000001a7805 */ /* 0x000fcc000001ff00 */
[----:B------:R-:W5:Y:S01]  /*0ba0*/  @!P0 LDG.E.EL.128 R24, desc[UR4][R2.64] ;  /* 0x0000000402188981 */ /* 0x000f62000c2e1d00 */
[----:B0-----:R-:W-:-:S06]  /*0bb0*/  CS2R R22, SRZ ;  /* 0x0000000000167805 */ /* 0x001fcc000001ff00 */
[----:B------:R-:W5:Y:S01]  /*0bc0*/  @!P0 LDG.E.EL.128 R20, desc[UR4][R36.64] ;  /* 0x0000000424148981 */ /* 0x000f62000c2e1d00 */
[----:B--2---:R-:W-:Y:S02]  /*0bd0*/  SEL R19, R8, RZ, !P0 ;  /* 0x000000ff08137207 */ /* 0x004fe40004000000 */
[----:B------:R-:W-:Y:S02]  /*0be0*/  SEL R8, R9, RZ, !P0 ;  /* 0x000000ff09087207 */ /* 0x000fe40004000000 */
[----:B---3--:R-:W-:Y:S02]  /*0bf0*/  SEL R12, R12, RZ, !P0 ;  /* 0x000000ff0c0c7207 */ /* 0x008fe40004000000 */
[----:B------:R-:W-:Y:S02]  /*0c00*/  SEL R9, R10, RZ, !P0 ;  /* 0x000000ff0a097207 */ /* 0x000fe40004000000 */
[----:B------:R-:W-:Y:S02]  /*0c10*/  SEL R13, R13, RZ, !P0 ;  /* 0x000000ff0d0d7207 */ /* 0x000fe40004000000 */
[----:B------:R-:W-:-:S02]  /*0c20*/  SEL R14, R14, RZ, !P0 ;  /* 0x000000ff0e0e7207 */ /* 0x000fc40004000000 */
[----:B----4-:R-:W-:Y:S01]  /*0c30*/  SEL R4, R4, RZ, P1 ;  /* 0x000000ff04047207 */ /* 0x010fe20000800000 */
[----:B------:R-:W-:Y:S01]  /*0c40*/  @!P0 FFMA R4, R19, R18, R12 ;  /* 0x0000001213048223 */ /* 0x000fe2000000000c */
[----:B------:R-:W-:Y:S01]  /*0c50*/  SEL R5, R5, RZ, P1 ;  /* 0x000000ff05057207 */ /* 0x000fe20000800000 */
[----:B------:R-:W-:Y:S01]  /*0c60*/  @!P0 FFMA R5, R8, R17, R13 ;  /* 0x0000001108058223 */ /* 0x000fe2000000000d */
[----:B------:R-:W-:Y:S01]  /*0c70*/  SEL R6, R6, RZ, P1 ;  /* 0x000000ff06067207 */ /* 0x000fe20000800000 */
[----:B------:R-:W-:Y:S01]  /*0c80*/  @!P0 FFMA R6, R9, R16, R14 ;  /* 0x0000001009068223 */ /* 0x000fe2000000000e */
[----:B------:R-:W-:Y:S02]  /*0c90*/  CS2R R16, SRZ ;  /* 0x0000000000107805 */ /* 0x000fe4000001ff00 */
[----:B------:R-:W-:Y:S01]  /*0ca0*/  CS2R R18, SRZ ;  /* 0x0000000000127805 */ /* 0x000fe2000001ff00 */
[----:B------:R-:W0:Y:S05]  /*0cb0*/  LDC.64 R8, c[0x0][0x240] ;  /* 0x00009000ff087b82 */ /* 0x000e2a0000000a00 */
[----:B------:R-:W2:Y:S01]  /*0cc0*/  @P1 LDG.E.EL.128 R16, desc[UR4][R34.64+-0x200] ;  /* 0xfffe000422101981 */ /* 0x000ea2000c2e1d00 */
[----:B------:R-:W-:-:S02]  /*0cd0*/  SEL R10, R11, RZ, !P0 ;  /* 0x000000ff0b0a7207 */ /* 0x000fc40004000000 */
[----:B------:R-:W-:Y:S02]  /*0ce0*/  SEL R15, R15, RZ, !P0 ;  /* 0x000000ff0f0f7207 */ /* 0x000fe40004000000 */
[----:B------:R-:W-:Y:S02]  /*0cf0*/  SEL R7, R7, RZ, P1 ;  /* 0x000000ff07077207 */ /* 0x000fe40000800000 */
[----:B-----5:R-:W-:Y:S01]  /*0d00*/  SEL R11, R20, RZ, !P0 ;  /* 0x000000ff140b7207 */ /* 0x020fe20004000000 */
[----:B------:R-:W-:Y:S01]  /*0d10*/  @!P0 FFMA R7, R10, R31, R15 ;  /* 0x0000001f0a078223 */ /* 0x000fe2000000000f */
[----:B------:R-:W-:Y:S02]  /*0d20*/  SEL R21, R21, RZ, !P0 ;  /* 0x000000ff15157207 */ /* 0x000fe40004000000 */
[----:B------:R-:W-:Y:S02]  /*0d30*/  SEL R22, R22, RZ, !P0 ;  /* 0x000000ff16167207 */ /* 0x000fe40004000000 */
[----:B------:R-:W-:-:S02]  /*0d40*/  SEL R23, R23, RZ, !P0 ;  /* 0x000000ff17177207 */ /* 0x000fc40004000000 */
[----:B------:R-:W-:Y:S02]  /*0d50*/  SEL R24, R24, RZ, !P0 ;  /* 0x000000ff18187207 */ /* 0x000fe40004000000 */
[----:B------:R-:W-:Y:S02]  /*0d60*/  SEL R2, R25, RZ, !P0 ;  /* 0x000000ff19027207 */ /* 0x000fe40004000000 */
[----:B------:R-:W-:Y:S02]  /*0d70*/  SEL R3, R26, RZ, !P0 ;  /* 0x000000ff1a037207 */ /* 0x000fe40004000000 */
[----:B------:R-:W-:Y:S02]  /*0d80*/  SEL R10, R27, RZ, !P0 ;  /* 0x000000ff1b0a7207 */ /* 0x000fe40004000000 */
[----:B------:R-:W-:Y:S02]  /*0d90*/  FSETP.GEU.AND P6, PT, R7, RZ, PT ;  /* 0x000000ff0700720b */ /* 0x000fe40003fce000 */
[----:B------:R-:W-:-:S02]  /*0da0*/  FSETP.GEU.AND P2, PT, R4, RZ, PT ;  /* 0x000000ff0400720b */ /* 0x000fc40003f4e000 */
[----:B------:R-:W-:Y:S01]  /*0db0*/  SEL R7, R7, RZ, P6 ;  /* 0x000000ff07077207 */ /* 0x000fe20003000000 */
[----:B0-----:R-:W-:Y:S01]  /*0dc0*/  IMAD.WIDE R8, R0, 0x4, R8 ;  /* 0x0000000400087825 */ /* 0x001fe200078e0208 */
[----:B------:R-:W-:Y:S02]  /*0dd0*/  SEL R4, R4, RZ, P2 ;  /* 0x000000ff04047207 */ /* 0x000fe40001000000 */
[----:B--2---:R-:W-:Y:S01]  /*0de0*/  SEL R16, R16, RZ, P1 ;  /* 0x000000ff10107207 */ /* 0x004fe20000800000 */
[----:B------:R-:W-:Y:S01]  /*0df0*/  @!P0 FFMA R16, R11, R30, R24 ;  /* 0x0000001e0b108223 */ /* 0x000fe20000000018 */
[----:B------:R-:W-:Y:S01]  /*0e00*/  SEL R17, R17, RZ, P1 ;  /* 0x000000ff11117207 */ /* 0x000fe20000800000 */
[----:B------:R-:W-:Y:S01]  /*0e10*/  @!P0 FFMA R17, R21, R28, R2 ;  /* 0x0000001c15118223 */ /* 0x000fe20000000002 */
[----:B------:R-:W-:Y:S01]  /*0e20*/  SEL R18, R18, RZ, P1 ;  /* 0x000000ff12127207 */ /* 0x000fe20000800000 */
[----:B------:R-:W-:Y:S01]  /*0e30*/  @!P0 FFMA R18, R22, R29, R3 ;  /* 0x0000001d16128223 */ /* 0x000fe20000000003 */
[----:B------:R-:W-:Y:S01]  /*0e40*/  SEL R19, R19, RZ, P1 ;  /* 0x000000ff13137207 */ /* 0x000fe20000800000 */
[----:B------:R-:W-:Y:S01]  /*0e50*/  @!P0 FFMA R19, R23, R32, R10 ;  /* 0x0000002017138223 */ /* 0x000fe2000000000a */
[----:B------:R-:W-:-:S02]  /*0e60*/  FSETP.GEU.AND P0, PT, R6, RZ, PT ;  /* 0x000000ff0600720b */ /* 0x000fc40003f0e000 */
[----:B------:R-:W-:Y:S02]  /*0e70*/  FSETP.GEU.AND P1, PT, R5, RZ, PT ;  /* 0x000000ff0500720b */ /* 0x000fe40003f2e000 */
[----:B------:R-:W-:Y:S02]  /*0e80*/  FSETP.GEU.AND P3, PT, R19, RZ, PT ;  /* 0x000000ff1300720b */ /* 0x000fe40003f6e000 */
[----:B------:R-:W-:Y:S02]  /*0e90*/  FSETP.GEU.AND P4, PT, R18, RZ, PT ;  /* 0x000000ff1200720b */ /* 0x000fe40003f8e000 */
[----:B------:R-:W-:Y:S02]  /*0ea0*/  FSETP.GEU.AND P5, PT, R17, RZ, PT ;  /* 0x000000ff1100720b */ /* 0x000fe40003fae000 */
[----:B------:R-:W-:Y:S02]  /*0eb0*/  FSETP.GEU.AND P6, PT, R16, RZ, PT ;  /* 0x000000ff1000720b */ /* 0x000fe40003fce000 */
[----:B------:R-:W-:-:S02]  /*0ec0*/  SEL R6, R6, RZ, P0 ;  /* 0x000000ff06067207 */ /* 0x000fc40000000000 */
[----:B------:R-:W-:Y:S02]  /*0ed0*/  SEL R5, R5, RZ, P1 ;  /* 0x000000ff05057207 */ /* 0x000fe40000800000 */
[----:B------:R-:W-:Y:S02]  /*0ee0*/  SEL R19, R19, RZ, P3 ;  /* 0x000000ff13137207 */ /* 0x000fe40001800000 */
[----:B------:R-:W-:Y:S02]  /*0ef0*/  SEL R18, R18, RZ, P4 ;  /* 0x000000ff12127207 */ /* 0x000fe40002000000 */
[----:B------:R-:W-:Y:S02]  /*0f00*/  SEL R17, R17, RZ, P5 ;  /* 0x000000ff11117207 */ /* 0x000fe40002800000 */
[----:B------:R-:W-:Y:S01]  /*0f10*/  SEL R16, R16, RZ, P6 ;  /* 0x000000ff10107207 */ /* 0x000fe20003000000 */
[----:B------:R-:W-:Y:S04]  /*0f20*/  STG.E.128 desc[UR4][R8.64], R4 ;  /* 0x0000000408007986 */ /* 0x000fe8000c101d04 */
[----:B------:R-:W-:Y:S01]  /*0f30*/  STG.E.128 desc[UR4][R8.64+0x800], R16 ;  /* 0x0008001008007986 */ /* 0x000fe2000c101d04 */
[----:B------:R-:W-:Y:S05]  /*0f40*/  EXIT ;  /* 0x000000000000794d */ /* 0x000fea0003800000 */
.L_x_0:
[----:B------:R-:W-:-:S00]  /*0f50*/  BRA `(.L_x_0) ;  /* 0xfffffffc00fc7947 */ /* 0x000fc0000383ffff */
[----:B------:R-:W-:-:S00]  /*0f60*/  NOP ;  /* 0x0000000000007918 */ /* 0x000fc00000000000 */
        /* <DEDUP_REMOVED lines=9> */
.L_x_1:


//--------------------- .nv.global.init           --------------------------
	.section	.nv.global.init,"aw",@progbits
.nv.global.init:
	.type		_$_str,@object
	.size		_$_str,(_$_str_$_2 - _$_str)
_$_str:
        /*0000*/ 	.byte	0x5f, 0x5f, 0x43, 0x55, 0x44, 0x41, 0x5f, 0x46, 0x54, 0x5a, 0x00
	.type		_$_str_$_2,@object
	.size		_$_str_$_2,(.L_1 - _$_str_$_2)
_$_str_$_2:
        /*000b*/ 	.byte	0x5f, 0x5f, 0x43, 0x55, 0x44, 0x41, 0x5f, 0x50, 0x52, 0x45, 0x43, 0x5f, 0x53, 0x51, 0x52, 0x54
        /*001b*/ 	.byte	0x00
.L_1:


//--------------------- .nv.constant0.triton_poi_fused_cat_relu_24 --------------------------
	.section	.nv.constant0.triton_poi_fused_cat_relu_24,"a",@progbits
	.sectionflags	@""
	.align	4
.nv.constant0.triton_poi_fused_cat_relu_24:
	.zero		588
